//
// Generated by NVIDIA NVVM Compiler
//
// Compiler Build ID: CL-36424714
// Cuda compilation tools, release 13.0, V13.0.88
// Based on NVVM 20.0.0
//

.version 9.0
.target sm_100
.address_size 64

	// .globl	_Z15globalHistogramPiiPKim
.global .align 1 .b8 _ZN34_INTERNAL_970c0cf6_4_k_cu_a6e7f30c4cuda3std3__45__cpo5beginE[1];
.global .align 1 .b8 _ZN34_INTERNAL_970c0cf6_4_k_cu_a6e7f30c4cuda3std3__45__cpo3endE[1];
.global .align 1 .b8 _ZN34_INTERNAL_970c0cf6_4_k_cu_a6e7f30c4cuda3std3__45__cpo6cbeginE[1];
.global .align 1 .b8 _ZN34_INTERNAL_970c0cf6_4_k_cu_a6e7f30c4cuda3std3__45__cpo4cendE[1];
.global .align 1 .b8 _ZN34_INTERNAL_970c0cf6_4_k_cu_a6e7f30c4cuda3std3__45__cpo6rbeginE[1];
.global .align 1 .b8 _ZN34_INTERNAL_970c0cf6_4_k_cu_a6e7f30c4cuda3std3__45__cpo4rendE[1];
.global .align 1 .b8 _ZN34_INTERNAL_970c0cf6_4_k_cu_a6e7f30c4cuda3std3__45__cpo7crbeginE[1];
.global .align 1 .b8 _ZN34_INTERNAL_970c0cf6_4_k_cu_a6e7f30c4cuda3std3__45__cpo5crendE[1];
.global .align 1 .b8 _ZN34_INTERNAL_970c0cf6_4_k_cu_a6e7f30c4cuda3std3__419piecewise_constructE[1];
.global .align 1 .b8 _ZN34_INTERNAL_970c0cf6_4_k_cu_a6e7f30c4cuda3std6ranges3__45__cpo4swapE[1];
.global .align 1 .b8 _ZN34_INTERNAL_970c0cf6_4_k_cu_a6e7f30c4cuda3std6ranges3__45__cpo9iter_moveE[1];
.global .align 1 .b8 _ZN34_INTERNAL_970c0cf6_4_k_cu_a6e7f30c4cuda3std6ranges3__45__cpo5beginE[1];
.global .align 1 .b8 _ZN34_INTERNAL_970c0cf6_4_k_cu_a6e7f30c4cuda3std6ranges3__45__cpo3endE[1];
.global .align 1 .b8 _ZN34_INTERNAL_970c0cf6_4_k_cu_a6e7f30c4cuda3std6ranges3__45__cpo6cbeginE[1];
.global .align 1 .b8 _ZN34_INTERNAL_970c0cf6_4_k_cu_a6e7f30c4cuda3std6ranges3__45__cpo4cendE[1];
.global .align 1 .b8 _ZN34_INTERNAL_970c0cf6_4_k_cu_a6e7f30c4cuda3std6ranges3__45__cpo7advanceE[1];
.global .align 1 .b8 _ZN34_INTERNAL_970c0cf6_4_k_cu_a6e7f30c4cuda3std6ranges3__45__cpo9iter_swapE[1];
.global .align 1 .b8 _ZN34_INTERNAL_970c0cf6_4_k_cu_a6e7f30c4cuda3std6ranges3__45__cpo4nextE[1];
.global .align 1 .b8 _ZN34_INTERNAL_970c0cf6_4_k_cu_a6e7f30c4cuda3std6ranges3__45__cpo4prevE[1];
.global .align 1 .b8 _ZN34_INTERNAL_970c0cf6_4_k_cu_a6e7f30c4cuda3std6ranges3__45__cpo4dataE[1];
.global .align 1 .b8 _ZN34_INTERNAL_970c0cf6_4_k_cu_a6e7f30c4cuda3std6ranges3__45__cpo5cdataE[1];
.global .align 1 .b8 _ZN34_INTERNAL_970c0cf6_4_k_cu_a6e7f30c4cuda3std6ranges3__45__cpo4sizeE[1];
.global .align 1 .b8 _ZN34_INTERNAL_970c0cf6_4_k_cu_a6e7f30c4cuda3std6ranges3__45__cpo5ssizeE[1];
.global .align 1 .b8 _ZN34_INTERNAL_970c0cf6_4_k_cu_a6e7f30c4cuda3std6ranges3__45__cpo8distanceE[1];
.extern .shared .align 16 .b8 smem[];

.visible .entry _Z15globalHistogramPiiPKim(
	.param .u64 .ptr .align 1 _Z15globalHistogramPiiPKim_param_0,
	.param .u32 _Z15globalHistogramPiiPKim_param_1,
	.param .u64 .ptr .align 1 _Z15globalHistogramPiiPKim_param_2,
	.param .u64 _Z15globalHistogramPiiPKim_param_3
)
{
	.reg .pred 	%p<5>;
	.reg .b32 	%r<16>;
	.reg .b64 	%rd<14>;

	ld.param.u64 	%rd6, [_Z15globalHistogramPiiPKim_param_0];
	ld.param.u32 	%r7, [_Z15globalHistogramPiiPKim_param_1];
	ld.param.u64 	%rd7, [_Z15globalHistogramPiiPKim_param_2];
	ld.param.u64 	%rd8, [_Z15globalHistogramPiiPKim_param_3];
	mov.u32 	%r8, %tid.x;
	mov.u32 	%r9, %ctaid.x;
	mov.u32 	%r1, %ntid.x;
	mad.lo.s32 	%r15, %r9, %r1, %r8;
	cvt.s64.s32 	%rd13, %r15;
	setp.le.u64 	%p1, %rd8, %rd13;
	@%p1 bra 	$L__BB0_3;
	add.s32 	%r3, %r7, -1;
	mov.u32 	%r10, %nctaid.x;
	mul.lo.s32 	%r4, %r1, %r10;
	cvta.to.global.u64 	%rd2, %rd7;
	cvta.to.global.u64 	%rd3, %rd6;
$L__BB0_2:
	shl.b64 	%rd9, %rd13, 2;
	add.s64 	%rd10, %rd2, %rd9;
	ld.global.nc.u32 	%r11, [%rd10];
	setp.lt.s32 	%p2, %r11, 0;
	setp.lt.s32 	%p3, %r11, %r7;
	selp.b32 	%r12, %r11, %r3, %p3;
	selp.b32 	%r13, 0, %r12, %p2;
	mul.wide.s32 	%rd11, %r13, 4;
	add.s64 	%rd12, %rd3, %rd11;
	atom.global.add.u32 	%r14, [%rd12], 1;
	add.s32 	%r15, %r15, %r4;
	cvt.s64.s32 	%rd13, %r15;
	setp.gt.u64 	%p4, %rd8, %rd13;
	@%p4 bra 	$L__BB0_2;
$L__BB0_3:
	ret;

}
	// .globl	_Z15sharedHistogramPiiPKim
.visible .entry _Z15sharedHistogramPiiPKim(
	.param .u64 .ptr .align 1 _Z15sharedHistogramPiiPKim_param_0,
	.param .u32 _Z15sharedHistogramPiiPKim_param_1,
	.param .u64 .ptr .align 1 _Z15sharedHistogramPiiPKim_param_2,
	.param .u64 _Z15sharedHistogramPiiPKim_param_3
)
{
	.reg .pred 	%p<9>;
	.reg .b32 	%r<35>;
	.reg .b64 	%rd<14>;

	ld.param.u64 	%rd6, [_Z15sharedHistogramPiiPKim_param_0];
	ld.param.u32 	%r13, [_Z15sharedHistogramPiiPKim_param_1];
	ld.param.u64 	%rd7, [_Z15sharedHistogramPiiPKim_param_2];
	ld.param.u64 	%rd8, [_Z15sharedHistogramPiiPKim_param_3];
	mov.u32 	%r34, %tid.x;
	setp.ge.s32 	%p1, %r34, %r13;
	@%p1 bra 	$L__BB1_3;
	mov.u32 	%r2, %ntid.x;
	mov.u32 	%r15, smem;
	mov.u32 	%r32, %r34;
$L__BB1_2:
	shl.b32 	%r14, %r32, 2;
	add.s32 	%r16, %r15, %r14;
	mov.b32 	%r17, 0;
	st.shared.u32 	[%r16], %r17;
	add.s32 	%r32, %r32, %r2;
	setp.lt.s32 	%p2, %r32, %r13;
	@%p2 bra 	$L__BB1_2;
$L__BB1_3:
	bar.sync 	0;
	mov.u32 	%r18, %ctaid.x;
	mov.u32 	%r5, %ntid.x;
	mad.lo.s32 	%r33, %r18, %r5, %r34;
	cvt.s64.s32 	%rd13, %r33;
	setp.le.u64 	%p3, %rd8, %rd13;
	@%p3 bra 	$L__BB1_6;
	add.s32 	%r7, %r13, -1;
	mov.u32 	%r19, %nctaid.x;
	mul.lo.s32 	%r8, %r5, %r19;
	cvta.to.global.u64 	%rd2, %rd7;
$L__BB1_5:
	shl.b64 	%rd9, %rd13, 2;
	add.s64 	%rd10, %rd2, %rd9;
	ld.global.nc.u32 	%r20, [%rd10];
	setp.lt.s32 	%p4, %r20, 0;
	setp.lt.s32 	%p5, %r20, %r13;
	selp.b32 	%r21, %r20, %r7, %p5;
	selp.b32 	%r22, 0, %r21, %p4;
	shl.b32 	%r23, %r22, 2;
	mov.u32 	%r24, smem;
	add.s32 	%r25, %r24, %r23;
	atom.shared.add.u32 	%r26, [%r25], 1;
	add.s32 	%r33, %r33, %r8;
	cvt.s64.s32 	%rd13, %r33;
	setp.gt.u64 	%p6, %rd8, %rd13;
	@%p6 bra 	$L__BB1_5;
$L__BB1_6:
	setp.ge.s32 	%p7, %r34, %r13;
	bar.sync 	0;
	@%p7 bra 	$L__BB1_9;
	cvta.to.global.u64 	%rd5, %rd6;
	mov.u32 	%r28, smem;
$L__BB1_8:
	mul.wide.s32 	%rd11, %r34, 4;
	add.s64 	%rd12, %rd5, %rd11;
	shl.b32 	%r27, %r34, 2;
	add.s32 	%r29, %r28, %r27;
	ld.shared.u32 	%r30, [%r29];
	atom.global.add.u32 	%r31, [%rd12], %r30;
	add.s32 	%r34, %r34, %r5;
	setp.lt.s32 	%p8, %r34, %r13;
	@%p8 bra 	$L__BB1_8;
$L__BB1_9:
	ret;

}


// ===== COMPILED SASS (sm_100) =====

	.target	sm_100

	.elftype	@"ET_EXEC"


//--------------------- .note.nv.tkinfo           --------------------------
	.section	.note.nv.tkinfo,"",@"SHT_NOTE"
	.sectionflags	@"SHF_NOTE_NV_TKINFO"
	.tkinfo
        /*0018*/ 	.word	0x00000002
        /*0030*/ 	.string	""
        /*0030*/ 	.string	"ptxas"
        /*0030*/ 	.string	"Cuda compilation tools, release 13.0, V13.0.88"
        /*0030*/ 	.string	"Build cuda_13.0.r13.0/compiler.36424714_0"
        /*0030*/ 	.string	"-arch sm_100 -m 64 "



//--------------------- .note.nv.cuinfo           --------------------------
	.section	.note.nv.cuinfo,"",@"SHT_NOTE"
	.sectionflags	@"SHF_NOTE_NV_CUINFO"
        /*0018*/ 	.short	0x0002
        /*001a*/ 	.short	0x0064
        /*001c*/ 	.short	0x0082
	.zero		2


//--------------------- .nv.info                  --------------------------
	.section	.nv.info,"",@"SHT_CUDA_INFO"
	.align	4


	//----- nvinfo : EIATTR_REGCOUNT
	.align		4
        /*0000*/ 	.byte	0x04, 0x2f
        /*0002*/ 	.short	(.L_25 - .L_24)
	.align		4
.L_24:
        /*0004*/ 	.word	index@(_Z15globalHistogramPiiPKim)
        /*0008*/ 	.word	0x00000010


	//----- nvinfo : EIATTR_FRAME_SIZE
	.align		4
.L_25:
        /*000c*/ 	.byte	0x04, 0x11
        /*000e*/ 	.short	(.L_27 - .L_26)
	.align		4
.L_26:
        /*0010*/ 	.word	index@(_Z15globalHistogramPiiPKim)
        /*0014*/ 	.word	0x00000000


	//----- nvinfo : EIATTR_REGCOUNT
	.align		4
.L_27:
        /*0018*/ 	.byte	0x04, 0x2f
        /*001a*/ 	.short	(.L_29 - .L_28)
	.align		4
.L_28:
        /*001c*/ 	.word	index@(_Z15sharedHistogramPiiPKim)
        /*0020*/ 	.word	0x00000010


	//----- nvinfo : EIATTR_FRAME_SIZE
	.align		4
.L_29:
        /*0024*/ 	.byte	0x04, 0x11
        /*0026*/ 	.short	(.L_31 - .L_30)
	.align		4
.L_30:
        /*0028*/ 	.word	index@(_Z15sharedHistogramPiiPKim)
        /*002c*/ 	.word	0x00000000


	//----- nvinfo : EIATTR_MIN_STACK_SIZE
	.align		4
.L_31:
        /*0030*/ 	.byte	0x04, 0x12
        /*0032*/ 	.short	(.L_33 - .L_32)
	.align		4
.L_32:
        /*0034*/ 	.word	index@(_Z15sharedHistogramPiiPKim)
        /*0038*/ 	.word	0x00000000


	//----- nvinfo : EIATTR_MIN_STACK_SIZE
	.align		4
.L_33:
        /*003c*/ 	.byte	0x04, 0x12
        /*003e*/ 	.short	(.L_35 - .L_34)
	.align		4
.L_34:
        /*0040*/ 	.word	index@(_Z15globalHistogramPiiPKim)
        /*0044*/ 	.word	0x00000000
.L_35:


//--------------------- .nv.compat                --------------------------
	.section	.nv.compat,"",@"SHT_CUDA_COMPAT_INFO"
	.align	4
        /*0000*/ 	.byte	0x02, 0x09, 0x00, 0x00, 0x02, 0x02, 0x01, 0x00, 0x02, 0x05, 0x05, 0x00, 0x03, 0x07, 0x01, 0x01
        /*0010*/ 	.byte	0x02, 0x03, 0x00, 0x00, 0x02, 0x06, 0x01, 0x00, 0x04, 0x0b, 0x08, 0x00, 0x09, 0x00, 0x00, 0x00
        /*0020*/ 	.byte	0x00, 0x00, 0x00, 0x00


//--------------------- .nv.info._Z15sharedHistogramPiiPKim --------------------------
	.section	.nv.info._Z15sharedHistogramPiiPKim,"",@"SHT_CUDA_INFO"
	.sectionflags	@""
	.align	4


	//----- nvinfo : EIATTR_CUDA_API_VERSION
	.align		4
        /*0000*/ 	.byte	0x04, 0x37
        /*0002*/ 	.short	(.L_37 - .L_36)
.L_36:
        /*0004*/ 	.word	0x00000082


	//----- nvinfo : EIATTR_KPARAM_INFO
	.align		4
.L_37:
        /*0008*/ 	.byte	0x04, 0x17
        /*000a*/ 	.short	(.L_39 - .L_38)
.L_38:
        /*000c*/ 	.word	0x00000000
        /*0010*/ 	.short	0x0003
        /*0012*/ 	.short	0x0018
        /*0014*/ 	.byte	0x00, 0xf0, 0x21, 0x00


	//----- nvinfo : EIATTR_KPARAM_INFO
	.align		4
.L_39:
        /*0018*/ 	.byte	0x04, 0x17
        /*001a*/ 	.short	(.L_41 - .L_40)
.L_40:
        /*001c*/ 	.word	0x00000000
        /*0020*/ 	.short	0x0002
        /*0022*/ 	.short	0x0010
        /*0024*/ 	.byte	0x00, 0xf5, 0x21, 0x00


	//----- nvinfo : EIATTR_KPARAM_INFO
	.align		4
.L_41:
        /*0028*/ 	.byte	0x04, 0x17
        /*002a*/ 	.short	(.L_43 - .L_42)
.L_42:
        /*002c*/ 	.word	0x00000000
        /*0030*/ 	.short	0x0001
        /*0032*/ 	.short	0x0008
        /*0034*/ 	.byte	0x00, 0xf0, 0x11, 0x00


	//----- nvinfo : EIATTR_KPARAM_INFO
	.align		4
.L_43:
        /*0038*/ 	.byte	0x04, 0x17
        /*003a*/ 	.short	(.L_45 - .L_44)
.L_44:
        /*003c*/ 	.word	0x00000000
        /*0040*/ 	.short	0x0000
        /*0042*/ 	.short	0x0000
        /*0044*/ 	.byte	0x00, 0xf5, 0x21, 0x00


	//----- nvinfo : EIATTR_SPARSE_MMA_MASK
	.align		4
.L_45:
        /*0048*/ 	.byte	0x03, 0x50
        /*004a*/ 	.short	0x0000


	//----- nvinfo : EIATTR_MAXREG_COUNT
	.align		4
        /*004c*/ 	.byte	0x03, 0x1b
        /*004e*/ 	.short	0x00ff


	//----- nvinfo : EIATTR_NUM_BARRIERS
	.align		4
        /*0050*/ 	.byte	0x02, 0x4c
        /*0052*/ 	.byte	0x01
	.zero		1


	//----- nvinfo : EIATTR_MERCURY_ISA_VERSION
	.align		4
        /*0054*/ 	.byte	0x03, 0x5f
        /*0056*/ 	.short	0x0101


	//----- nvinfo : EIATTR_VRC_CTA_INIT_COUNT
	.align		4
        /*0058*/ 	.byte	0x02, 0x4a
	.zero		1
	.zero		1


	//----- nvinfo : EIATTR_EXIT_INSTR_OFFSETS
	.align		4
        /*005c*/ 	.byte	0x04, 0x1c
        /*005e*/ 	.short	(.L_47 - .L_46)


	//   ....[0]....
.L_46:
        /*0060*/ 	.word	0x00000370


	//   ....[1]....
        /*0064*/ 	.word	0x00000430


	//----- nvinfo : EIATTR_CRS_STACK_SIZE
	.align		4
.L_47:
        /*0068*/ 	.byte	0x04, 0x1e
        /*006a*/ 	.short	(.L_49 - .L_48)
.L_48:
        /*006c*/ 	.word	0x00000000


	//----- nvinfo : EIATTR_CBANK_PARAM_SIZE
	.align		4
.L_49:
        /*0070*/ 	.byte	0x03, 0x19
        /*0072*/ 	.short	0x0020


	//----- nvinfo : EIATTR_PARAM_CBANK
	.align		4
        /*0074*/ 	.byte	0x04, 0x0a
        /*0076*/ 	.short	(.L_51 - .L_50)
	.align		4
.L_50:
        /*0078*/ 	.word	index@(.nv.constant0._Z15sharedHistogramPiiPKim)
        /*007c*/ 	.short	0x0380
        /*007e*/ 	.short	0x0020


	//----- nvinfo : EIATTR_SW_WAR
	.align		4
.L_51:
        /*0080*/ 	.byte	0x04, 0x36
        /*0082*/ 	.short	(.L_53 - .L_52)
.L_52:
        /*0084*/ 	.word	0x00000008
.L_53:


//--------------------- .nv.info._Z15globalHistogramPiiPKim --------------------------
	.section	.nv.info._Z15globalHistogramPiiPKim,"",@"SHT_CUDA_INFO"
	.sectionflags	@""
	.align	4


	//----- nvinfo : EIATTR_CUDA_API_VERSION
	.align		4
        /*0000*/ 	.byte	0x04, 0x37
        /*0002*/ 	.short	(.L_55 - .L_54)
.L_54:
        /*0004*/ 	.word	0x00000082


	//----- nvinfo : EIATTR_KPARAM_INFO
	.align		4
.L_55:
        /*0008*/ 	.byte	0x04, 0x17
        /*000a*/ 	.short	(.L_57 - .L_56)
.L_56:
        /*000c*/ 	.word	0x00000000
        /*0010*/ 	.short	0x0003
        /*0012*/ 	.short	0x0018
        /*0014*/ 	.byte	0x00, 0xf0, 0x21, 0x00


	//----- nvinfo : EIATTR_KPARAM_INFO
	.align		4
.L_57:
        /*0018*/ 	.byte	0x04, 0x17
        /*001a*/ 	.short	(.L_59 - .L_58)
.L_58:
        /*001c*/ 	.word	0x00000000
        /*0020*/ 	.short	0x0002
        /*0022*/ 	.short	0x0010
        /*0024*/ 	.byte	0x00, 0xf5, 0x21, 0x00


	//----- nvinfo : EIATTR_KPARAM_INFO
	.align		4
.L_59:
        /*0028*/ 	.byte	0x04, 0x17
        /*002a*/ 	.short	(.L_61 - .L_60)
.L_60:
        /*002c*/ 	.word	0x00000000
        /*0030*/ 	.short	0x0001
        /*0032*/ 	.short	0x0008
        /*0034*/ 	.byte	0x00, 0xf0, 0x11, 0x00


	//----- nvinfo : EIATTR_KPARAM_INFO
	.align		4
.L_61:
        /*0038*/ 	.byte	0x04, 0x17
        /*003a*/ 	.short	(.L_63 - .L_62)
.L_62:
        /*003c*/ 	.word	0x00000000
        /*0040*/ 	.short	0x0000
        /*0042*/ 	.short	0x0000
        /*0044*/ 	.byte	0x00, 0xf5, 0x21, 0x00


	//----- nvinfo : EIATTR_SPARSE_MMA_MASK
	.align		4
.L_63:
        /*0048*/ 	.byte	0x03, 0x50
        /*004a*/ 	.short	0x0000


	//----- nvinfo : EIATTR_MAXREG_COUNT
	.align		4
        /*004c*/ 	.byte	0x03, 0x1b
        /*004e*/ 	.short	0x00ff


	//----- nvinfo : EIATTR_MERCURY_ISA_VERSION
	.align		4
        /*0050*/ 	.byte	0x03, 0x5f
        /*0052*/ 	.short	0x0101


	//----- nvinfo : EIATTR_VRC_CTA_INIT_COUNT
	.align		4
        /*0054*/ 	.byte	0x02, 0x4a
	.zero		1
	.zero		1


	//----- nvinfo : EIATTR_EXIT_INSTR_OFFSETS
	.align		4
        /*0058*/ 	.byte	0x04, 0x1c
        /*005a*/ 	.short	(.L_65 - .L_64)


	//   ....[0]....
.L_64:
        /*005c*/ 	.word	0x00000090


	//   ....[1]....
        /*0060*/ 	.word	0x00000230


	//----- nvinfo : EIATTR_CRS_STACK_SIZE
	.align		4
.L_65:
        /*0064*/ 	.byte	0x04, 0x1e
        /*0066*/ 	.short	(.L_67 - .L_66)
.L_66:
        /*0068*/ 	.word	0x00000000


	//----- nvinfo : EIATTR_CBANK_PARAM_SIZE
	.align		4
.L_67:
        /*006c*/ 	.byte	0x03, 0x19
        /*006e*/ 	.short	0x0020


	//----- nvinfo : EIATTR_PARAM_CBANK
	.align		4
        /*0070*/ 	.byte	0x04, 0x0a
        /*0072*/ 	.short	(.L_69 - .L_68)
	.align		4
.L_68:
        /*0074*/ 	.word	index@(.nv.constant0._Z15globalHistogramPiiPKim)
        /*0078*/ 	.short	0x0380
        /*007a*/ 	.short	0x0020


	//----- nvinfo : EIATTR_SW_WAR
	.align		4
.L_69:
        /*007c*/ 	.byte	0x04, 0x36
        /*007e*/ 	.short	(.L_71 - .L_70)
.L_70:
        /*0080*/ 	.word	0x00000008
.L_71:


//--------------------- .nv.callgraph             --------------------------
	.section	.nv.callgraph,"",@"SHT_CUDA_CALLGRAPH"
	.align	4
	.sectionentsize	8
	.align		4
        /*0000*/ 	.word	0x00000000
	.align		4
        /*0004*/ 	.word	0xffffffff
	.align		4
        /*0008*/ 	.word	0x00000000
	.align		4
        /*000c*/ 	.word	0xfffffffe
	.align		4
        /*0010*/ 	.word	0x00000000
	.align		4
        /*0014*/ 	.word	0xfffffffd
	.align		4
        /*0018*/ 	.word	0x00000000
	.align		4
        /*001c*/ 	.word	0xfffffffc


//--------------------- .nv.constant4             --------------------------
	.section	.nv.constant4,"a",@progbits
	.align	8
	.align		8
.nv.constant4:
        /*0000*/ 	.dword	_ZN34_INTERNAL_970c0cf6_4_k_cu_a6e7f30c4cuda3std3__45__cpo5beginE
	.align		8
        /*0008*/ 	.dword	_ZN34_INTERNAL_970c0cf6_4_k_cu_a6e7f30c4cuda3std3__45__cpo3endE
	.align		8
        /*0010*/ 	.dword	_ZN34_INTERNAL_970c0cf6_4_k_cu_a6e7f30c4cuda3std3__45__cpo6cbeginE
	.align		8
        /*0018*/ 	.dword	_ZN34_INTERNAL_970c0cf6_4_k_cu_a6e7f30c4cuda3std3__45__cpo4cendE
	.align		8
        /*0020*/ 	.dword	_ZN34_INTERNAL_970c0cf6_4_k_cu_a6e7f30c4cuda3std3__45__cpo6rbeginE
	.align		8
        /*0028*/ 	.dword	_ZN34_INTERNAL_970c0cf6_4_k_cu_a6e7f30c4cuda3std3__45__cpo4rendE
	.align		8
        /*0030*/ 	.dword	_ZN34_INTERNAL_970c0cf6_4_k_cu_a6e7f30c4cuda3std3__45__cpo7crbeginE
	.align		8
        /*0038*/ 	.dword	_ZN34_INTERNAL_970c0cf6_4_k_cu_a6e7f30c4cuda3std3__45__cpo5crendE
	.align		8
        /*0040*/ 	.dword	_ZN34_INTERNAL_970c0cf6_4_k_cu_a6e7f30c4cuda3std3__419piecewise_constructE
	.align		8
        /*0048*/ 	.dword	_ZN34_INTERNAL_970c0cf6_4_k_cu_a6e7f30c4cuda3std6ranges3__45__cpo4swapE
	.align		8
        /*0050*/ 	.dword	_ZN34_INTERNAL_970c0cf6_4_k_cu_a6e7f30c4cuda3std6ranges3__45__cpo9iter_moveE
	.align		8
        /*0058*/ 	.dword	_ZN34_INTERNAL_970c0cf6_4_k_cu_a6e7f30c4cuda3std6ranges3__45__cpo5beginE
	.align		8
        /*0060*/ 	.dword	_ZN34_INTERNAL_970c0cf6_4_k_cu_a6e7f30c4cuda3std6ranges3__45__cpo3endE
	.align		8
        /*0068*/ 	.dword	_ZN34_INTERNAL_970c0cf6_4_k_cu_a6e7f30c4cuda3std6ranges3__45__cpo6cbeginE
	.align		8
        /*0070*/ 	.dword	_ZN34_INTERNAL_970c0cf6_4_k_cu_a6e7f30c4cuda3std6ranges3__45__cpo4cendE
	.align		8
        /*0078*/ 	.dword	_ZN34_INTERNAL_970c0cf6_4_k_cu_a6e7f30c4cuda3std6ranges3__45__cpo7advanceE
	.align		8
        /*0080*/ 	.dword	_ZN34_INTERNAL_970c0cf6_4_k_cu_a6e7f30c4cuda3std6ranges3__45__cpo9iter_swapE
	.align		8
        /*0088*/ 	.dword	_ZN34_INTERNAL_970c0cf6_4_k_cu_a6e7f30c4cuda3std6ranges3__45__cpo4nextE
	.align		8
        /*0090*/ 	.dword	_ZN34_INTERNAL_970c0cf6_4_k_cu_a6e7f30c4cuda3std6ranges3__45__cpo4prevE
	.align		8
        /*0098*/ 	.dword	_ZN34_INTERNAL_970c0cf6_4_k_cu_a6e7f30c4cuda3std6ranges3__45__cpo4dataE
	.align		8
        /*00a0*/ 	.dword	_ZN34_INTERNAL_970c0cf6_4_k_cu_a6e7f30c4cuda3std6ranges3__45__cpo5cdataE
	.align		8
        /*00a8*/ 	.dword	_ZN34_INTERNAL_970c0cf6_4_k_cu_a6e7f30c4cuda3std6ranges3__45__cpo4sizeE
	.align		8
        /*00b0*/ 	.dword	_ZN34_INTERNAL_970c0cf6_4_k_cu_a6e7f30c4cuda3std6ranges3__45__cpo5ssizeE
	.align		8
        /*00b8*/ 	.dword	_ZN34_INTERNAL_970c0cf6_4_k_cu_a6e7f30c4cuda3std6ranges3__45__cpo8distanceE


//--------------------- .text._Z15sharedHistogramPiiPKim --------------------------
	.section	.text._Z15sharedHistogramPiiPKim,"ax",@progbits
	.align	128
        .global         _Z15sharedHistogramPiiPKim
        .type           _Z15sharedHistogramPiiPKim,@function
        .size           _Z15sharedHistogramPiiPKim,(.L_x_10 - _Z15sharedHistogramPiiPKim)
        .other          _Z15sharedHistogramPiiPKim,@"STO_CUDA_ENTRY STV_DEFAULT"
_Z15sharedHistogramPiiPKim:
.text._Z15sharedHistogramPiiPKim:
[----:B------:R-:W-:Y:S01]  /*0000*/  LDC R1, c[0x0][0x37c] ;  /* 0x0000df00ff017b82 */ /* 0x000fe20000000800 */
[----:B------:R-:W0:Y:S07]  /*0010*/  S2R R0, SR_TID.X ;  /* 0x0000000000007919 */ /* 0x000e2e0000002100 */
[----:B------:R-:W0:Y:S01]  /*0020*/  LDC R3, c[0x0][0x388] ;  /* 0x0000e200ff037b82 */ /* 0x000e220000000800 */
[----:B------:R-:W-:Y:S01]  /*0030*/  BSSY.RECONVERGENT B0, `(.L_x_0) ;  /* 0x000000d000007945 */ /* 0x000fe20003800200 */
[----:B0-----:R-:W-:-:S13]  /*0040*/  ISETP.GE.AND P0, PT, R0, R3, PT ;  /* 0x000000030000720c */ /* 0x001fda0003f06270 */
[----:B------:R-:W-:Y:S05]  /*0050*/  @P0 BRA `(.L_x_1) ;  /* 0x0000000000280947 */ /* 0x000fea0003800000 */
[----:B------:R-:W0:Y:S01]  /*0060*/  S2R R5, SR_CgaCtaId ;  /* 0x0000000000057919 */ /* 0x000e220000008800 */
[----:B------:R-:W1:Y:S01]  /*0070*/  LDC R7, c[0x0][0x360] ;  /* 0x0000d800ff077b82 */ /* 0x000e620000000800 */
[----:B------:R-:W-:Y:S01]  /*0080*/  MOV R2, 0x400 ;  /* 0x0000040000027802 */ /* 0x000fe20000000f00 */
[----:B------:R-:W-:-:S03]  /*0090*/  IMAD.MOV.U32 R4, RZ, RZ, R0 ;  /* 0x000000ffff047224 */ /* 0x000fc600078e0000 */
[----:B0-----:R-:W-:-:S07]  /*00a0*/  LEA R2, R5, R2, 0x18 ;  /* 0x0000000205027211 */ /* 0x001fce00078ec0ff */
.L_x_2:
[----:B------:R-:W-:Y:S02]  /*00b0*/  IMAD R5, R4, 0x4, R2 ;  /* 0x0000000404057824 */ /* 0x000fe400078e0202 */
[----:B-1----:R-:W-:-:S03]  /*00c0*/  IMAD.IADD R4, R7, 0x1, R4 ;  /* 0x0000000107047824 */ /* 0x002fc600078e0204 */
[----:B------:R0:W-:Y:S02]  /*00d0*/  STS [R5], RZ ;  /* 0x000000ff05007388 */ /* 0x0001e40000000800 */
[----:B------:R-:W-:-:S13]  /*00e0*/  ISETP.GE.AND P0, PT, R4, R3, PT ;  /* 0x000000030400720c */ /* 0x000fda0003f06270 */
[----:B0-----:R-:W-:Y:S05]  /*00f0*/  @!P0 BRA `(.L_x_2) ;  /* 0xfffffffc00ec8947 */ /* 0x001fea000383ffff */
.L_x_1:
[----:B------:R-:W-:Y:S05]  /*0100*/  BSYNC.RECONVERGENT B0 ;  /* 0x0000000000007941 */ /* 0x000fea0003800200 */
.L_x_0:
[----:B------:R-:W0:Y:S01]  /*0110*/  S2UR UR4, SR_CTAID.X ;  /* 0x00000000000479c3 */ /* 0x000e220000002500 */
[----:B------:R-:W1:Y:S01]  /*0120*/  LDCU.64 UR8, c[0x0][0x398] ;  /* 0x00007300ff0877ac */ /* 0x000e620008000a00 */
[----:B------:R-:W-:Y:S06]  /*0130*/  BSSY.RECONVERGENT B0, `(.L_x_3) ;  /* 0x0000022000007945 */ /* 0x000fec0003800200 */
[----:B------:R-:W-:Y:S01]  /*0140*/  BAR.SYNC.DEFER_BLOCKING 0x0 ;  /* 0x0000000000007b1d */ /* 0x000fe20000010000 */
[----:B------:R-:W-:-:S07]  /*0150*/  ISETP.GE.AND P1, PT, R0, R3, PT ;  /* 0x000000030000720c */ /* 0x000fce0003f26270 */
[----:B------:R-:W0:Y:S01]  /*0160*/  LDC R11, c[0x0][0x360] ;  /* 0x0000d800ff0b7b82 */ /* 0x000e220000000800 */
[----:B------:R-:W2:Y:S01]  /*0170*/  LDCU.64 UR6, c[0x0][0x358] ;  /* 0x00006b00ff0677ac */ /* 0x000ea20008000a00 */
[----:B------:R-:W3:Y:S01]  /*0180*/  LDCU.64 UR10, c[0x0][0x390] ;  /* 0x00007200ff0a77ac */ /* 0x000ee20008000a00 */
[----:B0-----:R-:W-:-:S05]  /*0190*/  IMAD R2, R11, UR4, R0 ;  /* 0x000000040b027c24 */ /* 0x001fca000f8e0200 */
[----:B-1----:R-:W-:Y:S02]  /*01a0*/  ISETP.GE.U32.AND P0, PT, R2, UR8, PT ;  /* 0x0000000802007c0c */ /* 0x002fe4000bf06070 */
[----:B------:R-:W-:-:S04]  /*01b0*/  SHF.R.S32.HI R4, RZ, 0x1f, R2 ;  /* 0x0000001fff047819 */ /* 0x000fc80000011402 */
[----:B------:R-:W-:-:S13]  /*01c0*/  ISETP.GE.U32.AND.EX P0, PT, R4, UR9, PT, P0 ;  /* 0x0000000904007c0c */ /* 0x000fda000bf06100 */
[----:B--23--:R-:W-:Y:S05]  /*01d0*/  @P0 BRA `(.L_x_4) ;  /* 0x00000000005c0947 */ /* 0x00cfea0003800000 */
[----:B------:R-:W0:Y:S01]  /*01e0*/  S2R R6, SR_CgaCtaId ;  /* 0x0000000000067919 */ /* 0x000e220000008800 */
[----:B------:R-:W1:Y:S01]  /*01f0*/  LDCU UR4, c[0x0][0x370] ;  /* 0x00006e00ff0477ac */ /* 0x000e620008000800 */
[----:B------:R-:W-:Y:S01]  /*0200*/  MOV R5, 0x400 ;  /* 0x0000040000057802 */ /* 0x000fe20000000f00 */
[----:B------:R-:W-:Y:S02]  /*0210*/  IMAD.MOV.U32 R10, RZ, RZ, R4 ;  /* 0x000000ffff0a7224 */ /* 0x000fe400078e0004 */
[----:B------:R-:W-:Y:S02]  /*0220*/  IMAD.MOV.U32 R9, RZ, RZ, R2 ;  /* 0x000000ffff097224 */ /* 0x000fe400078e0002 */
[----:B-1----:R-:W-:Y:S01]  /*0230*/  IMAD R7, R11, UR4, RZ ;  /* 0x000000040b077c24 */ /* 0x002fe2000f8e02ff */
[----:B0-----:R-:W-:Y:S01]  /*0240*/  LEA R13, R6, R5, 0x18 ;  /* 0x00000005060d7211 */ /* 0x001fe200078ec0ff */
[----:B------:R-:W-:-:S07]  /*0250*/  VIADD R6, R3, 0xffffffff ;  /* 0xffffffff03067836 */ /* 0x000fce0000000000 */
.L_x_5:
[----:B------:R-:W-:-:S04]  /*0260*/  LEA R4, P0, R9, UR10, 0x2 ;  /* 0x0000000a09047c11 */ /* 0x000fc8000f8010ff */
[----:B------:R-:W-:-:S05]  /*0270*/  LEA.HI.X R5, R9, UR11, R10, 0x2, P0 ;  /* 0x0000000b09057c11 */ /* 0x000fca00080f140a */
[----:B------:R-:W2:Y:S01]  /*0280*/  LDG.E.CONSTANT R4, desc[UR6][R4.64] ;  /* 0x0000000604047981 */ /* 0x000ea2000c1e9900 */
[----:B------:R-:W-:-:S04]  /*0290*/  IMAD.IADD R9, R7, 0x1, R2 ;  /* 0x0000000107097824 */ /* 0x000fc800078e0202 */
[--C-:B------:R-:W-:Y:S01]  /*02a0*/  IMAD.MOV.U32 R2, RZ, RZ, R9.reuse ;  /* 0x000000ffff027224 */ /* 0x100fe200078e0009 */
[----:B------:R-:W-:Y:S02]  /*02b0*/  SHF.R.S32.HI R10, RZ, 0x1f, R9 ;  /* 0x0000001fff0a7819 */ /* 0x000fe40000011409 */
[C---:B--2---:R-:W-:Y:S02]  /*02c0*/  ISETP.GE.AND P2, PT, R4.reuse, R3, PT ;  /* 0x000000030400720c */ /* 0x044fe40003f46270 */
[C---:B------:R-:W-:Y:S02]  /*02d0*/  ISETP.GE.AND P0, PT, R4.reuse, RZ, PT ;  /* 0x000000ff0400720c */ /* 0x040fe40003f06270 */
[----:B------:R-:W-:-:S04]  /*02e0*/  SEL R8, R4, R6, !P2 ;  /* 0x0000000604087207 */ /* 0x000fc80005000000 */
[----:B------:R-:W-:Y:S02]  /*02f0*/  SEL R8, R8, RZ, P0 ;  /* 0x000000ff08087207 */ /* 0x000fe40000000000 */
[----:B------:R-:W-:-:S03]  /*0300*/  ISETP.GE.U32.AND P0, PT, R9, UR8, PT ;  /* 0x0000000809007c0c */ /* 0x000fc6000bf06070 */
[----:B------:R-:W-:Y:S01]  /*0310*/  IMAD R8, R8, 0x4, R13 ;  /* 0x0000000408087824 */ /* 0x000fe200078e020d */
[----:B------:R-:W-:-:S04]  /*0320*/  ISETP.GE.U32.AND.EX P0, PT, R10, UR9, PT, P0 ;  /* 0x000000090a007c0c */ /* 0x000fc8000bf06100 */
[----:B------:R0:W-:Y:S09]  /*0330*/  ATOMS.POPC.INC.32 RZ, [R8+URZ] ;  /* 0x0000000008ff7f8c */ /* 0x0001f2000d8000ff */
[----:B0-----:R-:W-:Y:S05]  /*0340*/  @!P0 BRA `(.L_x_5) ;  /* 0xfffffffc00c48947 */ /* 0x001fea000383ffff */
.L_x_4:
[----:B------:R-:W-:Y:S05]  /*0350*/  BSYNC.RECONVERGENT B0 ;  /* 0x0000000000007941 */ /* 0x000fea0003800200 */
.L_x_3:
[----:B------:R-:W-:Y:S06]  /*0360*/  BAR.SYNC.DEFER_BLOCKING 0x0 ;  /* 0x0000000000007b1d */ /* 0x000fec0000010000 */
[----:B------:R-:W-:Y:S05]  /*0370*/  @P1 EXIT ;  /* 0x000000000000194d */ /* 0x000fea0003800000 */
[----:B------:R-:W0:Y:S01]  /*0380*/  S2UR UR5, SR_CgaCtaId ;  /* 0x00000000000579c3 */ /* 0x000e220000008800 */
[----:B------:R-:W-:-:S07]  /*0390*/  UMOV UR4, 0x400 ;  /* 0x0000040000047882 */ /* 0x000fce0000000000 */
[----:B------:R-:W1:Y:S01]  /*03a0*/  LDC.64 R6, c[0x0][0x380] ;  /* 0x0000e000ff067b82 */ /* 0x000e620000000a00 */
[----:B0-----:R-:W-:-:S12]  /*03b0*/  ULEA UR4, UR5, UR4, 0x18 ;  /* 0x0000000405047291 */ /* 0x001fd8000f8ec0ff */
.L_x_6:
[C---:B------:R-:W-:Y:S01]  /*03c0*/  LEA R2, R0.reuse, UR4, 0x2 ;  /* 0x0000000400027c11 */ /* 0x040fe2000f8e10ff */
[----:B01----:R-:W-:-:S04]  /*03d0*/  IMAD.WIDE R4, R0, 0x4, R6 ;  /* 0x0000000400047825 */ /* 0x003fc800078e0206 */
[----:B------:R-:W0:Y:S01]  /*03e0*/  LDS R9, [R2] ;  /* 0x0000000002097984 */ /* 0x000e220000000800 */
[----:B------:R-:W-:-:S05]  /*03f0*/  IMAD.IADD R0, R11, 0x1, R0 ;  /* 0x000000010b007824 */ /* 0x000fca00078e0200 */
[----:B------:R-:W-:Y:S01]  /*0400*/  ISETP.GE.AND P0, PT, R0, R3, PT ;  /* 0x000000030000720c */ /* 0x000fe20003f06270 */
[----:B0-----:R0:W-:-:S12]  /*0410*/  REDG.E.ADD.STRONG.GPU desc[UR6][R4.64], R9 ;  /* 0x000000090400798e */ /* 0x0011d8000c12e106 */
[----:B------:R-:W-:Y:S05]  /*0420*/  @!P0 BRA `(.L_x_6) ;  /* 0xfffffffc00e48947 */ /* 0x000fea000383ffff */
[----:B------:R-:W-:Y:S05]  /*0430*/  EXIT ;  /* 0x000000000000794d */ /* 0x000fea0003800000 */
.L_x_7:
[----:B------:R-:W-:-:S00]  /*0440*/  BRA `(.L_x_7) ;  /* 0xfffffffc00fc7947 */ /* 0x000fc0000383ffff */
[----:B------:R-:W-:-:S00]  /*0450*/  NOP ;  /* 0x0000000000007918 */ /* 0x000fc00000000000 */
        /* <DEDUP_REMOVED lines=10> */
.L_x_10:


//--------------------- .text._Z15globalHistogramPiiPKim --------------------------
	.section	.text._Z15globalHistogramPiiPKim,"ax",@progbits
	.align	128
        .global         _Z15globalHistogramPiiPKim
        .type           _Z15globalHistogramPiiPKim,@function
        .size           _Z15globalHistogramPiiPKim,(.L_x_11 - _Z15globalHistogramPiiPKim)
        .other          _Z15globalHistogramPiiPKim,@"STO_CUDA_ENTRY STV_DEFAULT"
_Z15globalHistogramPiiPKim:
.text._Z15globalHistogramPiiPKim:
[----:B------:R-:W-:Y:S01]  /*0000*/  LDC R1, c[0x0][0x37c] ;  /* 0x0000df00ff017b82 */ /* 0x000fe20000000800 */
[----:B------:R-:W0:Y:S07]  /*0010*/  S2R R0, SR_TID.X ;  /* 0x0000000000007919 */ /* 0x000e2e0000002100 */
[----:B------:R-:W0:Y:S01]  /*0020*/  S2UR UR4, SR_CTAID.X ;  /* 0x00000000000479c3 */ /* 0x000e220000002500 */
[----:B------:R-:W1:Y:S07]  /*0030*/  LDCU.64 UR8, c[0x0][0x398] ;  /* 0x00007300ff0877ac */ /* 0x000e6e0008000a00 */
[----:B------:R-:W0:Y:S02]  /*0040*/  LDC R9, c[0x0][0x360] ;  /* 0x0000d800ff097b82 */ /* 0x000e240000000800 */
[----:B0-----:R-:W-:-:S05]  /*0050*/  IMAD R0, R9, UR4, R0 ;  /* 0x0000000409007c24 */ /* 0x001fca000f8e0200 */
[----:B-1----:R-:W-:Y:S02]  /*0060*/  ISETP.GE.U32.AND P0, PT, R0, UR8, PT ;  /* 0x0000000800007c0c */ /* 0x002fe4000bf06070 */
[----:B------:R-:W-:-:S04]  /*0070*/  SHF.R.S32.HI R2, RZ, 0x1f, R0 ;  /* 0x0000001fff027819 */ /* 0x000fc80000011400 */
[----:B------:R-:W-:-:S13]  /*0080*/  ISETP.GE.U32.AND.EX P0, PT, R2, UR9, PT, P0 ;  /* 0x0000000902007c0c */ /* 0x000fda000bf06100 */
[----:B------:R-:W-:Y:S05]  /*0090*/  @P0 EXIT ;  /* 0x000000000000094d */ /* 0x000fea0003800000 */
[----:B------:R-:W0:Y:S01]  /*00a0*/  LDC.64 R6, c[0x0][0x380] ;  /* 0x0000e000ff067b82 */ /* 0x000e220000000a00 */
[----:B------:R-:W1:Y:S01]  /*00b0*/  LDCU UR5, c[0x0][0x370] ;  /* 0x00006e00ff0577ac */ /* 0x000e620008000800 */
[----:B------:R-:W-:Y:S02]  /*00c0*/  IMAD.MOV.U32 R11, RZ, RZ, R2 ;  /* 0x000000ffff0b7224 */ /* 0x000fe400078e0002 */
[----:B------:R-:W-:Y:S01]  /*00d0*/  IMAD.MOV.U32 R8, RZ, RZ, R0 ;  /* 0x000000ffff087224 */ /* 0x000fe200078e0000 */
[----:B------:R-:W2:Y:S01]  /*00e0*/  LDCU UR10, c[0x0][0x388] ;  /* 0x00007100ff0a77ac */ /* 0x000ea20008000800 */
[----:B------:R-:W3:Y:S01]  /*00f0*/  LDCU.64 UR6, c[0x0][0x358] ;  /* 0x00006b00ff0677ac */ /* 0x000ee20008000a00 */
[----:B------:R-:W4:Y:S01]  /*0100*/  LDCU.64 UR12, c[0x0][0x390] ;  /* 0x00007200ff0c77ac */ /* 0x000f220008000a00 */
[----:B-1----:R-:W-:Y:S01]  /*0110*/  IMAD R9, R9, UR5, RZ ;  /* 0x0000000509097c24 */ /* 0x002fe2000f8e02ff */
[----:B--2---:R-:W-:-:S12]  /*0120*/  UIADD3 UR4, UPT, UPT, UR10, -0x1, URZ ;  /* 0xffffffff0a047890 */ /* 0x004fd8000fffe0ff */
.L_x_8:
[----:B----4-:R-:W-:-:S04]  /*0130*/  LEA R4, P0, R8, UR12, 0x2 ;  /* 0x0000000c08047c11 */ /* 0x010fc8000f8010ff */
[----:B------:R-:W-:-:S05]  /*0140*/  LEA.HI.X R5, R8, UR13, R11, 0x2, P0 ;  /* 0x0000000d08057c11 */ /* 0x000fca00080f140b */
[----:B---3--:R-:W2:Y:S01]  /*0150*/  LDG.E.CONSTANT R4, desc[UR6][R4.64] ;  /* 0x0000000604047981 */ /* 0x008ea2000c1e9900 */
[----:B------:R-:W-:Y:S02]  /*0160*/  IMAD.IADD R8, R9, 0x1, R0 ;  /* 0x0000000109087824 */ /* 0x000fe400078e0200 */
[----:B-1----:R-:W-:-:S03]  /*0170*/  IMAD.MOV.U32 R13, RZ, RZ, 0x1 ;  /* 0x00000001ff0d7424 */ /* 0x002fc600078e00ff */
[--C-:B------:R-:W-:Y:S01]  /*0180*/  SHF.R.S32.HI R11, RZ, 0x1f, R8.reuse ;  /* 0x0000001fff0b7819 */ /* 0x100fe20000011408 */
[----:B------:R-:W-:Y:S01]  /*0190*/  IMAD.MOV.U32 R0, RZ, RZ, R8 ;  /* 0x000000ffff007224 */ /* 0x000fe200078e0008 */
[C---:B--2---:R-:W-:Y:S02]  /*01a0*/  ISETP.GE.AND P1, PT, R4.reuse, UR10, PT ;  /* 0x0000000a04007c0c */ /* 0x044fe4000bf26270 */
[C---:B------:R-:W-:Y:S02]  /*01b0*/  ISETP.GE.AND P0, PT, R4.reuse, RZ, PT ;  /* 0x000000ff0400720c */ /* 0x040fe40003f06270 */
[----:B------:R-:W-:-:S04]  /*01c0*/  SEL R2, R4, UR4, !P1 ;  /* 0x0000000404027c07 */ /* 0x000fc8000c800000 */
[----:B------:R-:W-:Y:S02]  /*01d0*/  SEL R3, R2, RZ, P0 ;  /* 0x000000ff02037207 */ /* 0x000fe40000000000 */
[----:B------:R-:W-:-:S03]  /*01e0*/  ISETP.GE.U32.AND P0, PT, R8, UR8, PT ;  /* 0x0000000808007c0c */ /* 0x000fc6000bf06070 */
[----:B0-----:R-:W-:Y:S01]  /*01f0*/  IMAD.WIDE R2, R3, 0x4, R6 ;  /* 0x0000000403027825 */ /* 0x001fe200078e0206 */
[----:B------:R-:W-:-:S04]  /*0200*/  ISETP.GE.U32.AND.EX P0, PT, R11, UR9, PT, P0 ;  /* 0x000000090b007c0c */ /* 0x000fc8000bf06100 */
[----:B------:R1:W-:Y:S09]  /*0210*/  REDG.E.ADD.STRONG.GPU desc[UR6][R2.64], R13 ;  /* 0x0000000d0200798e */ /* 0x0003f2000c12e106 */
[----:B------:R-:W-:Y:S05]  /*0220*/  @!P0 BRA `(.L_x_8) ;  /* 0xfffffffc00c08947 */ /* 0x000fea000383ffff */
[----:B------:R-:W-:Y:S05]  /*0230*/  EXIT ;  /* 0x000000000000794d */ /* 0x000fea0003800000 */
.L_x_9:
        /* <DEDUP_REMOVED lines=12> */
.L_x_11:


//--------------------- .nv.shared._Z15sharedHistogramPiiPKim --------------------------
	.section	.nv.shared._Z15sharedHistogramPiiPKim,"aw",@nobits
	.sectionflags	@""
	.align	16
	.zero		1024


//--------------------- .nv.shared.reserved.0     --------------------------
	.section	.nv.shared.reserved.0,"aw",@nobits
	.weak		__nv_reservedSMEM_offset_0_alias
	.size		__nv_reservedSMEM_offset_0_alias, 0, 64
	.other		__nv_reservedSMEM_offset_0_alias,@"STO_CUDA_RESERVED_SHARED STV_DEFAULT"
__nv_reservedSMEM_offset_0_alias:
	.zero		0
	.zero		64


//--------------------- .nv.global                --------------------------
	.section	.nv.global,"aw",@nobits
.nv.global:
	.type		_ZN34_INTERNAL_970c0cf6_4_k_cu_a6e7f30c4cuda3std3__45__cpo6cbeginE,@object
	.size		_ZN34_INTERNAL_970c0cf6_4_k_cu_a6e7f30c4cuda3std3__45__cpo6cbeginE,(_ZN34_INTERNAL_970c0cf6_4_k_cu_a6e7f30c4cuda3std6ranges3__45__cpo4prevE - _ZN34_INTERNAL_970c0cf6_4_k_cu_a6e7f30c4cuda3std3__45__cpo6cbeginE)
_ZN34_INTERNAL_970c0cf6_4_k_cu_a6e7f30c4cuda3std3__45__cpo6cbeginE:
	.zero		1
	.type		_ZN34_INTERNAL_970c0cf6_4_k_cu_a6e7f30c4cuda3std6ranges3__45__cpo4prevE,@object
	.size		_ZN34_INTERNAL_970c0cf6_4_k_cu_a6e7f30c4cuda3std6ranges3__45__cpo4prevE,(_ZN34_INTERNAL_970c0cf6_4_k_cu_a6e7f30c4cuda3std6ranges3__45__cpo9iter_moveE - _ZN34_INTERNAL_970c0cf6_4_k_cu_a6e7f30c4cuda3std6ranges3__45__cpo4prevE)
_ZN34_INTERNAL_970c0cf6_4_k_cu_a6e7f30c4cuda3std6ranges3__45__cpo4prevE:
	.zero		1
	.type		_ZN34_INTERNAL_970c0cf6_4_k_cu_a6e7f30c4cuda3std6ranges3__45__cpo9iter_moveE,@object
	.size		_ZN34_INTERNAL_970c0cf6_4_k_cu_a6e7f30c4cuda3std6ranges3__45__cpo9iter_moveE,(_ZN34_INTERNAL_970c0cf6_4_k_cu_a6e7f30c4cuda3std3__45__cpo7crbeginE - _ZN34_INTERNAL_970c0cf6_4_k_cu_a6e7f30c4cuda3std6ranges3__45__cpo9iter_moveE)
_ZN34_INTERNAL_970c0cf6_4_k_cu_a6e7f30c4cuda3std6ranges3__45__cpo9iter_moveE:
	.zero		1
	.type		_ZN34_INTERNAL_970c0cf6_4_k_cu_a6e7f30c4cuda3std3__45__cpo7crbeginE,@object
	.size		_ZN34_INTERNAL_970c0cf6_4_k_cu_a6e7f30c4cuda3std3__45__cpo7crbeginE,(_ZN34_INTERNAL_970c0cf6_4_k_cu_a6e7f30c4cuda3std6ranges3__45__cpo5ssizeE - _ZN34_INTERNAL_970c0cf6_4_k_cu_a6e7f30c4cuda3std3__45__cpo7crbeginE)
_ZN34_INTERNAL_970c0cf6_4_k_cu_a6e7f30c4cuda3std3__45__cpo7crbeginE:
	.zero		1
	.type		_ZN34_INTERNAL_970c0cf6_4_k_cu_a6e7f30c4cuda3std6ranges3__45__cpo5ssizeE,@object
	.size		_ZN34_INTERNAL_970c0cf6_4_k_cu_a6e7f30c4cuda3std6ranges3__45__cpo5ssizeE,(_ZN34_INTERNAL_970c0cf6_4_k_cu_a6e7f30c4cuda3std6ranges3__45__cpo4cendE - _ZN34_INTERNAL_970c0cf6_4_k_cu_a6e7f30c4cuda3std6ranges3__45__cpo5ssizeE)
_ZN34_INTERNAL_970c0cf6_4_k_cu_a6e7f30c4cuda3std6ranges3__45__cpo5ssizeE:
	.zero		1
	.type		_ZN34_INTERNAL_970c0cf6_4_k_cu_a6e7f30c4cuda3std6ranges3__45__cpo4cendE,@object
	.size		_ZN34_INTERNAL_970c0cf6_4_k_cu_a6e7f30c4cuda3std6ranges3__45__cpo4cendE,(_ZN34_INTERNAL_970c0cf6_4_k_cu_a6e7f30c4cuda3std3__45__cpo5beginE - _ZN34_INTERNAL_970c0cf6_4_k_cu_a6e7f30c4cuda3std6ranges3__45__cpo4cendE)
_ZN34_INTERNAL_970c0cf6_4_k_cu_a6e7f30c4cuda3std6ranges3__45__cpo4cendE:
	.zero		1
	.type		_ZN34_INTERNAL_970c0cf6_4_k_cu_a6e7f30c4cuda3std3__45__cpo5beginE,@object
	.size		_ZN34_INTERNAL_970c0cf6_4_k_cu_a6e7f30c4cuda3std3__45__cpo5beginE,(_ZN34_INTERNAL_970c0cf6_4_k_cu_a6e7f30c4cuda3std6ranges3__45__cpo9iter_swapE - _ZN34_INTERNAL_970c0cf6_4_k_cu_a6e7f30c4cuda3std3__45__cpo5beginE)
_ZN34_INTERNAL_970c0cf6_4_k_cu_a6e7f30c4cuda3std3__45__cpo5beginE:
	.zero		1
	.type		_ZN34_INTERNAL_970c0cf6_4_k_cu_a6e7f30c4cuda3std6ranges3__45__cpo9iter_swapE,@object
	.size		_ZN34_INTERNAL_970c0cf6_4_k_cu_a6e7f30c4cuda3std6ranges3__45__cpo9iter_swapE,(_ZN34_INTERNAL_970c0cf6_4_k_cu_a6e7f30c4cuda3std3__419piecewise_constructE - _ZN34_INTERNAL_970c0cf6_4_k_cu_a6e7f30c4cuda3std6ranges3__45__cpo9iter_swapE)
_ZN34_INTERNAL_970c0cf6_4_k_cu_a6e7f30c4cuda3std6ranges3__45__cpo9iter_swapE:
	.zero		1
	.type		_ZN34_INTERNAL_970c0cf6_4_k_cu_a6e7f30c4cuda3std3__419piecewise_constructE,@object
	.size		_ZN34_INTERNAL_970c0cf6_4_k_cu_a6e7f30c4cuda3std3__419piecewise_constructE,(_ZN34_INTERNAL_970c0cf6_4_k_cu_a6e7f30c4cuda3std3__45__cpo6rbeginE - _ZN34_INTERNAL_970c0cf6_4_k_cu_a6e7f30c4cuda3std3__419piecewise_constructE)
_ZN34_INTERNAL_970c0cf6_4_k_cu_a6e7f30c4cuda3std3__419piecewise_constructE:
	.zero		1
	.type		_ZN34_INTERNAL_970c0cf6_4_k_cu_a6e7f30c4cuda3std3__45__cpo6rbeginE,@object
	.size		_ZN34_INTERNAL_970c0cf6_4_k_cu_a6e7f30c4cuda3std3__45__cpo6rbeginE,(_ZN34_INTERNAL_970c0cf6_4_k_cu_a6e7f30c4cuda3std6ranges3__45__cpo5cdataE - _ZN34_INTERNAL_970c0cf6_4_k_cu_a6e7f30c4cuda3std3__45__cpo6rbeginE)
_ZN34_INTERNAL_970c0cf6_4_k_cu_a6e7f30c4cuda3std3__45__cpo6rbeginE:
	.zero		1
	.type		_ZN34_INTERNAL_970c0cf6_4_k_cu_a6e7f30c4cuda3std6ranges3__45__cpo5cdataE,@object
	.size		_ZN34_INTERNAL_970c0cf6_4_k_cu_a6e7f30c4cuda3std6ranges3__45__cpo5cdataE,(_ZN34_INTERNAL_970c0cf6_4_k_cu_a6e7f30c4cuda3std6ranges3__45__cpo3endE - _ZN34_INTERNAL_970c0cf6_4_k_cu_a6e7f30c4cuda3std6ranges3__45__cpo5cdataE)
_ZN34_INTERNAL_970c0cf6_4_k_cu_a6e7f30c4cuda3std6ranges3__45__cpo5cdataE:
	.zero		1
	.type		_ZN34_INTERNAL_970c0cf6_4_k_cu_a6e7f30c4cuda3std6ranges3__45__cpo3endE,@object
	.size		_ZN34_INTERNAL_970c0cf6_4_k_cu_a6e7f30c4cuda3std6ranges3__45__cpo3endE,(_ZN34_INTERNAL_970c0cf6_4_k_cu_a6e7f30c4cuda3std3__45__cpo4cendE - _ZN34_INTERNAL_970c0cf6_4_k_cu_a6e7f30c4cuda3std6ranges3__45__cpo3endE)
_ZN34_INTERNAL_970c0cf6_4_k_cu_a6e7f30c4cuda3std6ranges3__45__cpo3endE:
	.zero		1
	.type		_ZN34_INTERNAL_970c0cf6_4_k_cu_a6e7f30c4cuda3std3__45__cpo4cendE,@object
	.size		_ZN34_INTERNAL_970c0cf6_4_k_cu_a6e7f30c4cuda3std3__45__cpo4cendE,(_ZN34_INTERNAL_970c0cf6_4_k_cu_a6e7f30c4cuda3std6ranges3__45__cpo4dataE - _ZN34_INTERNAL_970c0cf6_4_k_cu_a6e7f30c4cuda3std3__45__cpo4cendE)
_ZN34_INTERNAL_970c0cf6_4_k_cu_a6e7f30c4cuda3std3__45__cpo4cendE:
	.zero		1
	.type		_ZN34_INTERNAL_970c0cf6_4_k_cu_a6e7f30c4cuda3std6ranges3__45__cpo4dataE,@object
	.size		_ZN34_INTERNAL_970c0cf6_4_k_cu_a6e7f30c4cuda3std6ranges3__45__cpo4dataE,(_ZN34_INTERNAL_970c0cf6_4_k_cu_a6e7f30c4cuda3std6ranges3__45__cpo5beginE - _ZN34_INTERNAL_970c0cf6_4_k_cu_a6e7f30c4cuda3std6ranges3__45__cpo4dataE)
_ZN34_INTERNAL_970c0cf6_4_k_cu_a6e7f30c4cuda3std6ranges3__45__cpo4dataE:
	.zero		1
	.type		_ZN34_INTERNAL_970c0cf6_4_k_cu_a6e7f30c4cuda3std6ranges3__45__cpo5beginE,@object
	.size		_ZN34_INTERNAL_970c0cf6_4_k_cu_a6e7f30c4cuda3std6ranges3__45__cpo5beginE,(_ZN34_INTERNAL_970c0cf6_4_k_cu_a6e7f30c4cuda3std3__45__cpo5crendE - _ZN34_INTERNAL_970c0cf6_4_k_cu_a6e7f30c4cuda3std6ranges3__45__cpo5beginE)
_ZN34_INTERNAL_970c0cf6_4_k_cu_a6e7f30c4cuda3std6ranges3__45__cpo5beginE:
	.zero		1
	.type		_ZN34_INTERNAL_970c0cf6_4_k_cu_a6e7f30c4cuda3std3__45__cpo5crendE,@object
	.size		_ZN34_INTERNAL_970c0cf6_4_k_cu_a6e7f30c4cuda3std3__45__cpo5crendE,(_ZN34_INTERNAL_970c0cf6_4_k_cu_a6e7f30c4cuda3std6ranges3__45__cpo8distanceE - _ZN34_INTERNAL_970c0cf6_4_k_cu_a6e7f30c4cuda3std3__45__cpo5crendE)
_ZN34_INTERNAL_970c0cf6_4_k_cu_a6e7f30c4cuda3std3__45__cpo5crendE:
	.zero		1
	.type		_ZN34_INTERNAL_970c0cf6_4_k_cu_a6e7f30c4cuda3std6ranges3__45__cpo8distanceE,@object
	.size		_ZN34_INTERNAL_970c0cf6_4_k_cu_a6e7f30c4cuda3std6ranges3__45__cpo8distanceE,(_ZN34_INTERNAL_970c0cf6_4_k_cu_a6e7f30c4cuda3std6ranges3__45__cpo7advanceE - _ZN34_INTERNAL_970c0cf6_4_k_cu_a6e7f30c4cuda3std6ranges3__45__cpo8distanceE)
_ZN34_INTERNAL_970c0cf6_4_k_cu_a6e7f30c4cuda3std6ranges3__45__cpo8distanceE:
	.zero		1
	.type		_ZN34_INTERNAL_970c0cf6_4_k_cu_a6e7f30c4cuda3std6ranges3__45__cpo7advanceE,@object
	.size		_ZN34_INTERNAL_970c0cf6_4_k_cu_a6e7f30c4cuda3std6ranges3__45__cpo7advanceE,(_ZN34_INTERNAL_970c0cf6_4_k_cu_a6e7f30c4cuda3std3__45__cpo3endE - _ZN34_INTERNAL_970c0cf6_4_k_cu_a6e7f30c4cuda3std6ranges3__45__cpo7advanceE)
_ZN34_INTERNAL_970c0cf6_4_k_cu_a6e7f30c4cuda3std6ranges3__45__cpo7advanceE:
	.zero		1
	.type		_ZN34_INTERNAL_970c0cf6_4_k_cu_a6e7f30c4cuda3std3__45__cpo3endE,@object
	.size		_ZN34_INTERNAL_970c0cf6_4_k_cu_a6e7f30c4cuda3std3__45__cpo3endE,(_ZN34_INTERNAL_970c0cf6_4_k_cu_a6e7f30c4cuda3std6ranges3__45__cpo4nextE - _ZN34_INTERNAL_970c0cf6_4_k_cu_a6e7f30c4cuda3std3__45__cpo3endE)
_ZN34_INTERNAL_970c0cf6_4_k_cu_a6e7f30c4cuda3std3__45__cpo3endE:
	.zero		1
	.type		_ZN34_INTERNAL_970c0cf6_4_k_cu_a6e7f30c4cuda3std6ranges3__45__cpo4nextE,@object
	.size		_ZN34_INTERNAL_970c0cf6_4_k_cu_a6e7f30c4cuda3std6ranges3__45__cpo4nextE,(_ZN34_INTERNAL_970c0cf6_4_k_cu_a6e7f30c4cuda3std6ranges3__45__cpo4swapE - _ZN34_INTERNAL_970c0cf6_4_k_cu_a6e7f30c4cuda3std6ranges3__45__cpo4nextE)
_ZN34_INTERNAL_970c0cf6_4_k_cu_a6e7f30c4cuda3std6ranges3__45__cpo4nextE:
	.zero		1
	.type		_ZN34_INTERNAL_970c0cf6_4_k_cu_a6e7f30c4cuda3std6ranges3__45__cpo4swapE,@object
	.size		_ZN34_INTERNAL_970c0cf6_4_k_cu_a6e7f30c4cuda3std6ranges3__45__cpo4swapE,(_ZN34_INTERNAL_970c0cf6_4_k_cu_a6e7f30c4cuda3std3__45__cpo4rendE - _ZN34_INTERNAL_970c0cf6_4_k_cu_a6e7f30c4cuda3std6ranges3__45__cpo4swapE)
_ZN34_INTERNAL_970c0cf6_4_k_cu_a6e7f30c4cuda3std6ranges3__45__cpo4swapE:
	.zero		1
	.type		_ZN34_INTERNAL_970c0cf6_4_k_cu_a6e7f30c4cuda3std3__45__cpo4rendE,@object
	.size		_ZN34_INTERNAL_970c0cf6_4_k_cu_a6e7f30c4cuda3std3__45__cpo4rendE,(_ZN34_INTERNAL_970c0cf6_4_k_cu_a6e7f30c4cuda3std6ranges3__45__cpo4sizeE - _ZN34_INTERNAL_970c0cf6_4_k_cu_a6e7f30c4cuda3std3__45__cpo4rendE)
_ZN34_INTERNAL_970c0cf6_4_k_cu_a6e7f30c4cuda3std3__45__cpo4rendE:
	.zero		1
	.type		_ZN34_INTERNAL_970c0cf6_4_k_cu_a6e7f30c4cuda3std6ranges3__45__cpo4sizeE,@object
	.size		_ZN34_INTERNAL_970c0cf6_4_k_cu_a6e7f30c4cuda3std6ranges3__45__cpo4sizeE,(_ZN34_INTERNAL_970c0cf6_4_k_cu_a6e7f30c4cuda3std6ranges3__45__cpo6cbeginE - _ZN34_INTERNAL_970c0cf6_4_k_cu_a6e7f30c4cuda3std6ranges3__45__cpo4sizeE)
_ZN34_INTERNAL_970c0cf6_4_k_cu_a6e7f30c4cuda3std6ranges3__45__cpo4sizeE:
	.zero		1
	.type		_ZN34_INTERNAL_970c0cf6_4_k_cu_a6e7f30c4cuda3std6ranges3__45__cpo6cbeginE,@object
	.size		_ZN34_INTERNAL_970c0cf6_4_k_cu_a6e7f30c4cuda3std6ranges3__45__cpo6cbeginE,(.L_13 - _ZN34_INTERNAL_970c0cf6_4_k_cu_a6e7f30c4cuda3std6ranges3__45__cpo6cbeginE)
_ZN34_INTERNAL_970c0cf6_4_k_cu_a6e7f30c4cuda3std6ranges3__45__cpo6cbeginE:
	.zero		1
.L_13:


//--------------------- .nv.shared._Z15globalHistogramPiiPKim --------------------------
	.section	.nv.shared._Z15globalHistogramPiiPKim,"aw",@nobits
	.sectionflags	@""
	.align	16
	.zero		1024


//--------------------- .nv.constant0._Z15sharedHistogramPiiPKim --------------------------
	.section	.nv.constant0._Z15sharedHistogramPiiPKim,"a",@progbits
	.sectionflags	@""
	.align	4
.nv.constant0._Z15sharedHistogramPiiPKim:
	.zero		928


//--------------------- .nv.constant0._Z15globalHistogramPiiPKim --------------------------
	.section	.nv.constant0._Z15globalHistogramPiiPKim,"a",@progbits
	.sectionflags	@""
	.align	4
.nv.constant0._Z15globalHistogramPiiPKim:
	.zero		928


//--------------------- SYMBOLS --------------------------

	.type		.nv.reservedSmem.offset0,@object
	.size		.nv.reservedSmem.offset0,0x4
	.type		.nv.reservedSmem.cap,@object
	.size		.nv.reservedSmem.cap,0x4
